//
// Generated by NVIDIA NVVM Compiler
//
// Compiler Build ID: CL-36424714
// Cuda compilation tools, release 13.0, V13.0.88
// Based on NVVM 20.0.0
//

.version 9.0
.target sm_100
.address_size 64

	// .globl	_Z12matrixMulGPUPiS_S_

.visible .entry _Z12matrixMulGPUPiS_S_(
	.param .u64 .ptr .align 1 _Z12matrixMulGPUPiS_S__param_0,
	.param .u64 .ptr .align 1 _Z12matrixMulGPUPiS_S__param_1,
	.param .u64 .ptr .align 1 _Z12matrixMulGPUPiS_S__param_2
)
{
	.reg .pred 	%p<5>;
	.reg .b32 	%r<68>;
	.reg .b64 	%rd<21>;

	ld.param.u64 	%rd5, [_Z12matrixMulGPUPiS_S__param_0];
	ld.param.u64 	%rd6, [_Z12matrixMulGPUPiS_S__param_1];
	ld.param.u64 	%rd7, [_Z12matrixMulGPUPiS_S__param_2];
	mov.u32 	%r12, %ntid.x;
	mov.u32 	%r13, %ctaid.x;
	mov.u32 	%r14, %tid.x;
	mad.lo.s32 	%r1, %r12, %r13, %r14;
	mov.u32 	%r2, %ntid.y;
	mov.u32 	%r3, %ctaid.y;
	mov.u32 	%r4, %tid.y;
	mad.lo.s32 	%r5, %r2, %r3, %r4;
	setp.gt.u32 	%p1, %r5, 63;
	setp.gt.s32 	%p2, %r1, 63;
	or.pred  	%p3, %p1, %p2;
	@%p3 bra 	$L__BB0_4;
	mul.wide.u32 	%rd8, %r2, %r3;
	cvt.u64.u32 	%rd9, %r4;
	add.s64 	%rd10, %rd8, %rd9;
	shl.b64 	%rd11, %rd10, 8;
	cvta.to.global.u64 	%rd12, %rd5;
	add.s64 	%rd13, %rd11, %rd12;
	add.s64 	%rd20, %rd13, 32;
	cvta.to.global.u64 	%rd14, %rd6;
	add.s64 	%rd2, %rd14, 2048;
	mov.b32 	%r66, 0;
	mov.u32 	%r65, %r1;
	mov.u32 	%r67, %r66;
$L__BB0_2:
	mul.wide.s32 	%rd15, %r65, 4;
	add.s64 	%rd16, %rd2, %rd15;
	ld.global.u32 	%r16, [%rd20+-32];
	ld.global.u32 	%r17, [%rd16+-2048];
	mad.lo.s32 	%r18, %r17, %r16, %r67;
	ld.global.u32 	%r19, [%rd20+-28];
	ld.global.u32 	%r20, [%rd16+-1792];
	mad.lo.s32 	%r21, %r20, %r19, %r18;
	ld.global.u32 	%r22, [%rd20+-24];
	ld.global.u32 	%r23, [%rd16+-1536];
	mad.lo.s32 	%r24, %r23, %r22, %r21;
	ld.global.u32 	%r25, [%rd20+-20];
	ld.global.u32 	%r26, [%rd16+-1280];
	mad.lo.s32 	%r27, %r26, %r25, %r24;
	ld.global.u32 	%r28, [%rd20+-16];
	ld.global.u32 	%r29, [%rd16+-1024];
	mad.lo.s32 	%r30, %r29, %r28, %r27;
	ld.global.u32 	%r31, [%rd20+-12];
	ld.global.u32 	%r32, [%rd16+-768];
	mad.lo.s32 	%r33, %r32, %r31, %r30;
	ld.global.u32 	%r34, [%rd20+-8];
	ld.global.u32 	%r35, [%rd16+-512];
	mad.lo.s32 	%r36, %r35, %r34, %r33;
	ld.global.u32 	%r37, [%rd20+-4];
	ld.global.u32 	%r38, [%rd16+-256];
	mad.lo.s32 	%r39, %r38, %r37, %r36;
	ld.global.u32 	%r40, [%rd20];
	ld.global.u32 	%r41, [%rd16];
	mad.lo.s32 	%r42, %r41, %r40, %r39;
	ld.global.u32 	%r43, [%rd20+4];
	ld.global.u32 	%r44, [%rd16+256];
	mad.lo.s32 	%r45, %r44, %r43, %r42;
	ld.global.u32 	%r46, [%rd20+8];
	ld.global.u32 	%r47, [%rd16+512];
	mad.lo.s32 	%r48, %r47, %r46, %r45;
	ld.global.u32 	%r49, [%rd20+12];
	ld.global.u32 	%r50, [%rd16+768];
	mad.lo.s32 	%r51, %r50, %r49, %r48;
	ld.global.u32 	%r52, [%rd20+16];
	ld.global.u32 	%r53, [%rd16+1024];
	mad.lo.s32 	%r54, %r53, %r52, %r51;
	ld.global.u32 	%r55, [%rd20+20];
	ld.global.u32 	%r56, [%rd16+1280];
	mad.lo.s32 	%r57, %r56, %r55, %r54;
	ld.global.u32 	%r58, [%rd20+24];
	ld.global.u32 	%r59, [%rd16+1536];
	mad.lo.s32 	%r60, %r59, %r58, %r57;
	ld.global.u32 	%r61, [%rd20+28];
	ld.global.u32 	%r62, [%rd16+1792];
	mad.lo.s32 	%r67, %r62, %r61, %r60;
	add.s32 	%r66, %r66, 16;
	add.s64 	%rd20, %rd20, 64;
	add.s32 	%r65, %r65, 1024;
	setp.ne.s32 	%p4, %r66, 64;
	@%p4 bra 	$L__BB0_2;
	shl.b32 	%r63, %r5, 6;
	add.s32 	%r64, %r63, %r1;
	cvta.to.global.u64 	%rd17, %rd7;
	mul.wide.s32 	%rd18, %r64, 4;
	add.s64 	%rd19, %rd17, %rd18;
	st.global.u32 	[%rd19], %r67;
$L__BB0_4:
	ret;

}


// ===== COMPILED SASS (sm_100) =====

	.target	sm_100

	.elftype	@"ET_EXEC"


//--------------------- .note.nv.tkinfo           --------------------------
	.section	.note.nv.tkinfo,"",@"SHT_NOTE"
	.sectionflags	@"SHF_NOTE_NV_TKINFO"
	.tkinfo
        /*0018*/ 	.word	0x00000002
        /*0030*/ 	.string	""
        /*0030*/ 	.string	"ptxas"
        /*0030*/ 	.string	"Cuda compilation tools, release 13.0, V13.0.88"
        /*0030*/ 	.string	"Build cuda_13.0.r13.0/compiler.36424714_0"
        /*0030*/ 	.string	"-arch sm_100 -m 64 "



//--------------------- .note.nv.cuinfo           --------------------------
	.section	.note.nv.cuinfo,"",@"SHT_NOTE"
	.sectionflags	@"SHF_NOTE_NV_CUINFO"
        /*0018*/ 	.short	0x0002
        /*001a*/ 	.short	0x0064
        /*001c*/ 	.short	0x0082
	.zero		2


//--------------------- .nv.info                  --------------------------
	.section	.nv.info,"",@"SHT_CUDA_INFO"
	.align	4


	//----- nvinfo : EIATTR_REGCOUNT
	.align		4
        /*0000*/ 	.byte	0x04, 0x2f
        /*0002*/ 	.short	(.L_1 - .L_0)
	.align		4
.L_0:
        /*0004*/ 	.word	index@(_Z12matrixMulGPUPiS_S_)
        /*0008*/ 	.word	0x00000020


	//----- nvinfo : EIATTR_FRAME_SIZE
	.align		4
.L_1:
        /*000c*/ 	.byte	0x04, 0x11
        /*000e*/ 	.short	(.L_3 - .L_2)
	.align		4
.L_2:
        /*0010*/ 	.word	index@(_Z12matrixMulGPUPiS_S_)
        /*0014*/ 	.word	0x00000000


	//----- nvinfo : EIATTR_MIN_STACK_SIZE
	.align		4
.L_3:
        /*0018*/ 	.byte	0x04, 0x12
        /*001a*/ 	.short	(.L_5 - .L_4)
	.align		4
.L_4:
        /*001c*/ 	.word	index@(_Z12matrixMulGPUPiS_S_)
        /*0020*/ 	.word	0x00000000
.L_5:


//--------------------- .nv.compat                --------------------------
	.section	.nv.compat,"",@"SHT_CUDA_COMPAT_INFO"
	.align	4
        /*0000*/ 	.byte	0x02, 0x09, 0x00, 0x00, 0x02, 0x02, 0x01, 0x00, 0x02, 0x05, 0x05, 0x00, 0x03, 0x07, 0x01, 0x01
        /*0010*/ 	.byte	0x02, 0x03, 0x00, 0x00, 0x02, 0x06, 0x01, 0x00, 0x04, 0x0b, 0x08, 0x00, 0x09, 0x00, 0x00, 0x00
        /*0020*/ 	.byte	0x00, 0x00, 0x00, 0x00


//--------------------- .nv.info._Z12matrixMulGPUPiS_S_ --------------------------
	.section	.nv.info._Z12matrixMulGPUPiS_S_,"",@"SHT_CUDA_INFO"
	.sectionflags	@""
	.align	4


	//----- nvinfo : EIATTR_CUDA_API_VERSION
	.align		4
        /*0000*/ 	.byte	0x04, 0x37
        /*0002*/ 	.short	(.L_7 - .L_6)
.L_6:
        /*0004*/ 	.word	0x00000082


	//----- nvinfo : EIATTR_KPARAM_INFO
	.align		4
.L_7:
        /*0008*/ 	.byte	0x04, 0x17
        /*000a*/ 	.short	(.L_9 - .L_8)
.L_8:
        /*000c*/ 	.word	0x00000000
        /*0010*/ 	.short	0x0002
        /*0012*/ 	.short	0x0010
        /*0014*/ 	.byte	0x00, 0xf5, 0x21, 0x00


	//----- nvinfo : EIATTR_KPARAM_INFO
	.align		4
.L_9:
        /*0018*/ 	.byte	0x04, 0x17
        /*001a*/ 	.short	(.L_11 - .L_10)
.L_10:
        /*001c*/ 	.word	0x00000000
        /*0020*/ 	.short	0x0001
        /*0022*/ 	.short	0x0008
        /*0024*/ 	.byte	0x00, 0xf5, 0x21, 0x00


	//----- nvinfo : EIATTR_KPARAM_INFO
	.align		4
.L_11:
        /*0028*/ 	.byte	0x04, 0x17
        /*002a*/ 	.short	(.L_13 - .L_12)
.L_12:
        /*002c*/ 	.word	0x00000000
        /*0030*/ 	.short	0x0000
        /*0032*/ 	.short	0x0000
        /*0034*/ 	.byte	0x00, 0xf5, 0x21, 0x00


	//----- nvinfo : EIATTR_SPARSE_MMA_MASK
	.align		4
.L_13:
        /*0038*/ 	.byte	0x03, 0x50
        /*003a*/ 	.short	0x0000


	//----- nvinfo : EIATTR_MAXREG_COUNT
	.align		4
        /*003c*/ 	.byte	0x03, 0x1b
        /*003e*/ 	.short	0x00ff


	//----- nvinfo : EIATTR_MERCURY_ISA_VERSION
	.align		4
        /*0040*/ 	.byte	0x03, 0x5f
        /*0042*/ 	.short	0x0101


	//----- nvinfo : EIATTR_VRC_CTA_INIT_COUNT
	.align		4
        /*0044*/ 	.byte	0x02, 0x4a
	.zero		1
	.zero		1


	//----- nvinfo : EIATTR_EXIT_INSTR_OFFSETS
	.align		4
        /*0048*/ 	.byte	0x04, 0x1c
        /*004a*/ 	.short	(.L_15 - .L_14)


	//   ....[0]....
.L_14:
        /*004c*/ 	.word	0x000000b0


	//   ....[1]....
        /*0050*/ 	.word	0x00000e10


	//----- nvinfo : EIATTR_CBANK_PARAM_SIZE
	.align		4
.L_15:
        /*0054*/ 	.byte	0x03, 0x19
        /*0056*/ 	.short	0x0018


	//----- nvinfo : EIATTR_PARAM_CBANK
	.align		4
        /*0058*/ 	.byte	0x04, 0x0a
        /*005a*/ 	.short	(.L_17 - .L_16)
	.align		4
.L_16:
        /*005c*/ 	.word	index@(.nv.constant0._Z12matrixMulGPUPiS_S_)
        /*0060*/ 	.short	0x0380
        /*0062*/ 	.short	0x0018


	//----- nvinfo : EIATTR_SW_WAR
	.align		4
.L_17:
        /*0064*/ 	.byte	0x04, 0x36
        /*0066*/ 	.short	(.L_19 - .L_18)
.L_18:
        /*0068*/ 	.word	0x00000008
.L_19:


//--------------------- .nv.callgraph             --------------------------
	.section	.nv.callgraph,"",@"SHT_CUDA_CALLGRAPH"
	.align	4
	.sectionentsize	8
	.align		4
        /*0000*/ 	.word	0x00000000
	.align		4
        /*0004*/ 	.word	0xffffffff
	.align		4
        /*0008*/ 	.word	0x00000000
	.align		4
        /*000c*/ 	.word	0xfffffffe
	.align		4
        /*0010*/ 	.word	0x00000000
	.align		4
        /*0014*/ 	.word	0xfffffffd
	.align		4
        /*0018*/ 	.word	0x00000000
	.align		4
        /*001c*/ 	.word	0xfffffffc


//--------------------- .text._Z12matrixMulGPUPiS_S_ --------------------------
	.section	.text._Z12matrixMulGPUPiS_S_,"ax",@progbits
	.align	128
        .global         _Z12matrixMulGPUPiS_S_
        .type           _Z12matrixMulGPUPiS_S_,@function
        .size           _Z12matrixMulGPUPiS_S_,(.L_x_1 - _Z12matrixMulGPUPiS_S_)
        .other          _Z12matrixMulGPUPiS_S_,@"STO_CUDA_ENTRY STV_DEFAULT"
_Z12matrixMulGPUPiS_S_:
.text._Z12matrixMulGPUPiS_S_:
[----:B------:R-:W-:Y:S01]  /*0000*/  LDC R1, c[0x0][0x37c] ;  /* 0x0000df00ff017b82 */ /* 0x000fe20000000800 */
[----:B------:R-:W0:Y:S01]  /*0010*/  S2R R9, SR_CTAID.X ;  /* 0x0000000000097919 */ /* 0x000e220000002500 */
[----:B------:R-:W0:Y:S01]  /*0020*/  LDCU UR4, c[0x0][0x360] ;  /* 0x00006c00ff0477ac */ /* 0x000e220008000800 */
[----:B------:R-:W0:Y:S01]  /*0030*/  S2R R0, SR_TID.X ;  /* 0x0000000000007919 */ /* 0x000e220000002100 */
[----:B------:R-:W1:Y:S01]  /*0040*/  LDCU UR8, c[0x0][0x364] ;  /* 0x00006c80ff0877ac */ /* 0x000e620008000800 */
[----:B------:R-:W1:Y:S01]  /*0050*/  S2R R5, SR_CTAID.Y ;  /* 0x0000000000057919 */ /* 0x000e620000002600 */
[----:B------:R-:W1:Y:S01]  /*0060*/  S2R R2, SR_TID.Y ;  /* 0x0000000000027919 */ /* 0x000e620000002200 */
[----:B0-----:R-:W-:-:S05]  /*0070*/  IMAD R9, R9, UR4, R0 ;  /* 0x0000000409097c24 */ /* 0x001fca000f8e0200 */
[----:B------:R-:W-:Y:S01]  /*0080*/  ISETP.GT.AND P0, PT, R9, 0x3f, PT ;  /* 0x0000003f0900780c */ /* 0x000fe20003f04270 */
[----:B-1----:R-:W-:-:S05]  /*0090*/  IMAD R0, R5, UR8, R2 ;  /* 0x0000000805007c24 */ /* 0x002fca000f8e0202 */
[----:B------:R-:W-:-:S13]  /*00a0*/  ISETP.GT.U32.OR P0, PT, R0, 0x3f, P0 ;  /* 0x0000003f0000780c */ /* 0x000fda0000704470 */
[----:B------:R-:W-:Y:S05]  /*00b0*/  @P0 EXIT ;  /* 0x000000000000094d */ /* 0x000fea0003800000 */
[----:B------:R-:W0:Y:S01]  /*00c0*/  LDCU.128 UR12, c[0x0][0x380] ;  /* 0x00007000ff0c77ac */ /* 0x000e220008000c00 */
[----:B------:R-:W-:Y:S01]  /*00d0*/  HFMA2 R3, -RZ, RZ, 0, 0 ;  /* 0x00000000ff037431 */ /* 0x000fe200000001ff */
[----:B------:R-:W1:Y:S02]  /*00e0*/  LDCU.64 UR6, c[0x0][0x358] ;  /* 0x00006b00ff0677ac */ /* 0x000e640008000a00 */
[----:B------:R-:W-:Y:S01]  /*00f0*/  IMAD.WIDE.U32 R2, R5, UR8, R2 ;  /* 0x0000000805027c25 */ /* 0x000fe2000f8e0002 */
[----:B0-----:R-:W-:Y:S02]  /*0100*/  UIADD3 UR4, UP0, UPT, UR14, 0x800, URZ ;  /* 0x000008000e047890 */ /* 0x001fe4000ff1e0ff */
[C---:B------:R-:W-:Y:S02]  /*0110*/  LEA R4, P0, R2.reuse, UR12, 0x8 ;  /* 0x0000000c02047c11 */ /* 0x040fe4000f8040ff */
[----:B------:R-:W-:Y:S02]  /*0120*/  UIADD3.X UR5, UPT, UPT, URZ, UR15, URZ, UP0, !UPT ;  /* 0x0000000fff057290 */ /* 0x000fe400087fe4ff */
[----:B------:R-:W-:-:S02]  /*0130*/  LEA.HI.X R5, R2, UR13, R3, 0x8, P0 ;  /* 0x0000000d02057c11 */ /* 0x000fc400080f4403 */
[----:B------:R-:W-:Y:S02]  /*0140*/  MOV R6, UR4 ;  /* 0x0000000400067c02 */ /* 0x000fe40008000f00 */
[----:B------:R-:W-:Y:S01]  /*0150*/  MOV R7, UR5 ;  /* 0x0000000500077c02 */ /* 0x000fe20008000f00 */
[----:B-1----:R-:W2:Y:S02]  /*0160*/  LDG.E R14, desc[UR6][R4.64] ;  /* 0x00000006040e7981 */ /* 0x002ea4000c1e1900 */
[----:B------:R-:W-:Y:S02]  /*0170*/  IMAD.WIDE R12, R9, 0x4, R6 ;  /* 0x00000004090c7825 */ /* 0x000fe400078e0206 */
[----:B------:R-:W3:Y:S04]  /*0180*/  LDG.E R19, desc[UR6][R4.64+0x4] ;  /* 0x0000040604137981 */ /* 0x000ee8000c1e1900 */
[----:B------:R-:W2:Y:S04]  /*0190*/  LDG.E R17, desc[UR6][R12.64+-0x800] ;  /* 0xfff800060c117981 */ /* 0x000ea8000c1e1900 */
[----:B------:R-:W3:Y:S04]  /*01a0*/  LDG.E R24, desc[UR6][R12.64+-0x700] ;  /* 0xfff900060c187981 */ /* 0x000ee8000c1e1900 */
[----:B------:R-:W4:Y:S04]  /*01b0*/  LDG.E R25, desc[UR6][R4.64+0x8] ;  /* 0x0000080604197981 */ /* 0x000f28000c1e1900 */
[----:B------:R-:W4:Y:S04]  /*01c0*/  LDG.E R18, desc[UR6][R12.64+-0x600] ;  /* 0xfffa00060c127981 */ /* 0x000f28000c1e1900 */
[----:B------:R-:W5:Y:S04]  /*01d0*/  LDG.E R22, desc[UR6][R4.64+0xc] ;  /* 0x00000c0604167981 */ /* 0x000f68000c1e1900 */
        /* <DEDUP_REMOVED lines=9> */
[----:B------:R-:W5:Y:S01]  /*0270*/  LDG.E R27, desc[UR6][R4.64+0x3c] ;  /* 0x00003c06041b7981 */ /* 0x000f62000c1e1900 */
[----:B--2---:R-:W-:-:S03]  /*0280*/  IMAD R16, R14, R17, RZ ;  /* 0x000000110e107224 */ /* 0x004fc600078e02ff */
[----:B------:R-:W2:Y:S04]  /*0290*/  LDG.E R14, desc[UR6][R4.64+0x20] ;  /* 0x00002006040e7981 */ /* 0x000ea8000c1e1900 */
[----:B------:R-:W2:Y:S01]  /*02a0*/  LDG.E R17, desc[UR6][R12.64] ;  /* 0x000000060c117981 */ /* 0x000ea2000c1e1900 */
[----:B---3--:R-:W-:-:S03]  /*02b0*/  IMAD R24, R19, R24, R16 ;  /* 0x0000001813187224 */ /* 0x008fc600078e0210 */
[----:B------:R-:W3:Y:S04]  /*02c0*/  LDG.E R16, desc[UR6][R4.64+0x24] ;  /* 0x0000240604107981 */ /* 0x000ee8000c1e1900 */
[----:B------:R-:W3:Y:S01]  /*02d0*/  LDG.E R19, desc[UR6][R12.64+0x100] ;  /* 0x000100060c137981 */ /* 0x000ee2000c1e1900 */
[----:B----4-:R-:W-:-:S03]  /*02e0*/  IMAD R24, R25, R18, R24 ;  /* 0x0000001219187224 */ /* 0x010fc600078e0218 */
[----:B------:R-:W4:Y:S04]  /*02f0*/  LDG.E R18, desc[UR6][R4.64+0x28] ;  /* 0x0000280604127981 */ /* 0x000f28000c1e1900 */
[----:B------:R-:W4:Y:S01]  /*0300*/  LDG.E R25, desc[UR6][R12.64+0x200] ;  /* 0x000200060c197981 */ /* 0x000f22000c1e1900 */
[----:B-----5:R-:W-:-:S03]  /*0310*/  IMAD R24, R22, R23, R24 ;  /* 0x0000001716187224 */ /* 0x020fc600078e0218 */
[----:B------:R-:W5:Y:S04]  /*0320*/  LDG.E R22, desc[UR6][R4.64+0x2c] ;  /* 0x00002c0604167981 */ /* 0x000f68000c1e1900 */
[----:B------:R-:W5:Y:S01]  /*0330*/  LDG.E R23, desc[UR6][R12.64+0x300] ;  /* 0x000300060c177981 */ /* 0x000f62000c1e1900 */
[----:B------:R-:W-:-:S03]  /*0340*/  IMAD R24, R10, R15, R24 ;  /* 0x0000000f0a187224 */ /* 0x000fc600078e0218 */
        /* <DEDUP_REMOVED lines=8> */
[----:B------:R-:W-:Y:S01]  /*03d0*/  IMAD R26, R20, R21, R24 ;  /* 0x00000015141a7224 */ /* 0x000fe200078e0218 */
[----:B------:R-:W-:Y:S02]  /*03e0*/  IADD3 R21, PT, PT, R9, 0x400, RZ ;  /* 0x0000040009157810 */ /* 0x000fe40007ffe0ff */
[----:B------:R-:W5:Y:S03]  /*03f0*/  LDG.E R24, desc[UR6][R12.64+0x700] ;  /* 0x000700060c187981 */ /* 0x000f66000c1e1900 */
[----:B------:R-:W-:Y:S01]  /*0400*/  IMAD.WIDE R20, R21, 0x4, R6 ;  /* 0x0000000415147825 */ /* 0x000fe200078e0206 */
[----:B------:R-:W5:Y:S04]  /*0410*/  LDG.E R12, desc[UR6][R4.64+0x50] ;  /* 0x00005006040c7981 */ /* 0x000f68000c1e1900 */
[----:B------:R-:W5:Y:S01]  /*0420*/  LDG.E R13, desc[UR6][R20.64+-0x300] ;  /* 0xfffd0006140d7981 */ /* 0x000f62000c1e1900 */
[----:B--2---:R-:W-:-:S03]  /*0430*/  IMAD R26, R14, R17, R26 ;  /* 0x000000110e1a7224 */ /* 0x004fc600078e021a */
        /* <DEDUP_REMOVED lines=12> */
[----:B------:R-:W5:Y:S01]  /*0500*/  LDG.E R15, desc[UR6][R20.64+-0x400] ;  /* 0xfffc0006140f7981 */ /* 0x000f62000c1e1900 */
[----:B------:R-:W-:-:S03]  /*0510*/  IMAD R8, R8, R11, R10 ;  /* 0x0000000b08087224 */ /* 0x000fc600078e020a */
[----:B------:R-:W5:Y:S04]  /*0520*/  LDG.E R10, desc[UR6][R4.64+0x54] ;  /* 0x00005406040a7981 */ /* 0x000f68000c1e1900 */
[----:B------:R-:W5:Y:S01]  /*0530*/  LDG.E R11, desc[UR6][R20.64+-0x200] ;  /* 0xfffe0006140b7981 */ /* 0x000f62000c1e1900 */
[----:B------:R-:W-:-:S03]  /*0540*/  IMAD R2, R2, R3, R8 ;  /* 0x0000000302027224 */ /* 0x000fc600078e0208 */
[----:B------:R-:W5:Y:S01]  /*0550*/  LDG.E R8, desc[UR6][R4.64+0x58] ;  /* 0x0000580604087981 */ /* 0x000f62000c1e1900 */
[----:B------:R-:W-:-:S03]  /*0560*/  IMAD R24, R27, R24, R2 ;  /* 0x000000181b187224 */ /* 0x000fc600078e0202 */
[----:B------:R-:W5:Y:S04]  /*0570*/  LDG.E R2, desc[UR6][R4.64+0x5c] ;  /* 0x00005c0604027981 */ /* 0x000f68000c1e1900 */
        /* <DEDUP_REMOVED lines=20> */
[----:B------:R-:W5:Y:S04]  /*06c0*/  LDG.E R8, desc[UR6][R4.64+0x78] ;  /* 0x0000780604087981 */ /* 0x000f68000c1e1900 */
[----:B------:R-:W5:Y:S01]  /*06d0*/  LDG.E R11, desc[UR6][R20.64+0x600] ;  /* 0x00060006140b7981 */ /* 0x000f62000c1e1900 */
[----:B------:R-:W-:Y:S01]  /*06e0*/  IADD3 R15, PT, PT, R9, 0x800, RZ ;  /* 0x00000800090f7810 */ /* 0x000fe20007ffe0ff */
[----:B------:R-:W-:Y:S02]  /*06f0*/  IMAD R26, R2, R3, R12 ;  /* 0x00000003021a7224 */ /* 0x000fe400078e020c */
[----:B------:R-:W5:Y:S02]  /*0700*/  LDG.E R12, desc[UR6][R20.64+0x700] ;  /* 0x00070006140c7981 */ /* 0x000f64000c1e1900 */
[----:B------:R-:W-:-:S02]  /*0710*/  IMAD.WIDE R2, R15, 0x4, R6 ;  /* 0x000000040f027825 */ /* 0x000fc400078e0206 */
        /* <DEDUP_REMOVED lines=38> */
[----:B------:R-:W-:Y:S01]  /*0980*/  IMAD R22, R25, R22, R24 ;  /* 0x0000001619167224 */ /* 0x000fe200078e0218 */
[----:B------:R-:W-:Y:S02]  /*0990*/  IADD3 R25, PT, PT, R9, 0xc00, RZ ;  /* 0x00000c0009197810 */ /* 0x000fe40007ffe0ff */
[----:B------:R-:W5:Y:S01]  /*09a0*/  LDG.E R24, desc[UR6][R2.64+0x700] ;  /* 0x0007000602187981 */ /* 0x000f62000c1e1900 */
[----:B------:R-:W-:-:S03]  /*09b0*/  IMAD R22, R10, R13, R22 ;  /* 0x0000000d0a167224 */ /* 0x000fc600078e0216 */
[----:B------:R-:W5:Y:S04]  /*09c0*/  LDG.E R10, desc[UR6][R4.64+0xb0] ;  /* 0x0000b006040a7981 */ /* 0x000f68000c1e1900 */
[----:B------:R-:W5:Y:S01]  /*09d0*/  LDG.E R13, desc[UR6][R2.64+0x400] ;  /* 0x00040006020d7981 */ /* 0x000f62000c1e1900 */
[----:B------:R-:W-:-:S03]  /*09e0*/  IMAD R26, R8, R11, R22 ;  /* 0x0000000b081a7224 */ /* 0x000fc600078e0216 */
[----:B------:R-:W5:Y:S01]  /*09f0*/  LDG.E R8, desc[UR6][R4.64+0xb4] ;  /* 0x0000b40604087981 */ /* 0x000f62000c1e1900 */
[----:B------:R-:W-:-:S03]  /*0a00*/  IMAD.WIDE R6, R25, 0x4, R6 ;  /* 0x0000000419067825 */ /* 0x000fc600078e0206 */
[----:B------:R-:W5:Y:S04]  /*0a10*/  LDG.E R11, desc[UR6][R2.64+0x500] ;  /* 0x00050006020b7981 */ /* 0x000f68000c1e1900 */
[----:B------:R-:W5:Y:S04]  /*0a20*/  LDG.E R25, desc[UR6][R4.64+0xb8] ;  /* 0x0000b80604197981 */ /* 0x000f68000c1e1900 */
[----:B------:R-:W5:Y:S01]  /*0a30*/  LDG.E R22, desc[UR6][R2.64+0x600] ;  /* 0x0006000602167981 */ /* 0x000f62000c1e1900 */
[----:B------:R-:W-:-:S03]  /*0a40*/  IMAD R26, R12, R15, R26 ;  /* 0x0000000f0c1a7224 */ /* 0x000fc600078e021a */
[----:B------:R-:W5:Y:S04]  /*0a50*/  LDG.E R15, desc[UR6][R4.64+0xc0] ;  /* 0x0000c006040f7981 */ /* 0x000f68000c1e1900 */
[----:B------:R-:W5:Y:S04]  /*0a60*/  LDG.E R12, desc[UR6][R6.64+-0x800] ;  /* 0xfff80006060c7981 */ /* 0x000f68000c1e1900 */
        /* <DEDUP_REMOVED lines=13> */
[----:B------:R-:W4:Y:S04]  /*0b40*/  LDG.E R18, desc[UR6][R6.64+-0x400] ;  /* 0xfffc000606127981 */ /* 0x000f28000c1e1900 */
        /* <DEDUP_REMOVED lines=8> */
[----:B------:R-:W5:Y:S01]  /*0bd0*/  LDG.E R20, desc[UR6][R4.64+0xdc] ;  /* 0x0000dc0604147981 */ /* 0x000f62000c1e1900 */
[----:B------:R-:W-:-:S03]  /*0be0*/  IMAD R24, R27, R24, R22 ;  /* 0x000000181b187224 */ /* 0x000fc600078e0216 */
[----:B------:R-:W5:Y:S01]  /*0bf0*/  LDG.E R22, desc[UR6][R4.64+0xe0] ;  /* 0x0000e00604167981 */ /* 0x000f62000c1e1900 */
[----:B------:R-:W-:-:S03]  /*0c00*/  IMAD R24, R15, R12, R24 ;  /* 0x0000000c0f187224 */ /* 0x000fc600078e0218 */
        /* <DEDUP_REMOVED lines=8> */
[----:B------:R-:W3:Y:S01]  /*0c90*/  LDG.E R16, desc[UR6][R4.64+0xec] ;  /* 0x0000ec0604107981 */ /* 0x000ee2000c1e1900 */
[----:B------:R-:W-:-:S03]  /*0ca0*/  IMAD R24, R3, R2, R24 ;  /* 0x0000000203187224 */ /* 0x000fc600078e0218 */
[----:B------:R-:W3:Y:S04]  /*0cb0*/  LDG.E R19, desc[UR6][R6.64+0x300] ;  /* 0x0003000606137981 */ /* 0x000ee8000c1e1900 */
[----:B------:R-:W3:Y:S04]  /*0cc0*/  LDG.E R2, desc[UR6][R4.64+0xf0] ;  /* 0x0000f00604027981 */ /* 0x000ee8000c1e1900 */
[----:B------:R-:W3:Y:S01]  /*0cd0*/  LDG.E R3, desc[UR6][R6.64+0x400] ;  /* 0x0004000606037981 */ /* 0x000ee2000c1e1900 */
[----:B----4-:R-:W-:-:S03]  /*0ce0*/  IMAD R28, R21, R18, R24 ;  /* 0x00000012151c7224 */ /* 0x010fc600078e0218 */
[----:B------:R-:W4:Y:S04]  /*0cf0*/  LDG.E R21, desc[UR6][R4.64+0xf4] ;  /* 0x0000f40604157981 */ /* 0x000f28000c1e1900 */
[----:B------:R-:W4:Y:S04]  /*0d00*/  LDG.E R24, desc[UR6][R6.64+0x500] ;  /* 0x0005000606187981 */ /* 0x000f28000c1e1900 */
[----:B------:R-:W4:Y:S01]  /*0d10*/  LDG.E R18, desc[UR6][R4.64+0xf8] ;  /* 0x0000f80604127981 */ /* 0x000f22000c1e1900 */
[----:B-----5:R-:W-:-:S04]  /*0d20*/  IMAD R10, R13, R10, R28 ;  /* 0x0000000a0d0a7224 */ /* 0x020fc800078e021c */
[----:B------:R-:W-:Y:S02]  /*0d30*/  IMAD R8, R8, R11, R10 ;  /* 0x0000000b08087224 */ /* 0x000fe400078e020a */
[----:B------:R-:W0:Y:S02]  /*0d40*/  LDC.64 R10, c[0x0][0x390] ;  /* 0x0000e400ff0a7b82 */ /* 0x000e240000000a00 */
[----:B------:R-:W-:-:S04]  /*0d50*/  IMAD R8, R20, R23, R8 ;  /* 0x0000001714087224 */ /* 0x000fc800078e0208 */
[----:B------:R-:W-:-:S04]  /*0d60*/  IMAD R8, R22, R25, R8 ;  /* 0x0000001916087224 */ /* 0x000fc800078e0208 */
[----:B------:R-:W-:Y:S01]  /*0d70*/  IMAD R8, R15, R12, R8 ;  /* 0x0000000c0f087224 */ /* 0x000fe200078e0208 */
[----:B------:R-:W-:-:S05]  /*0d80*/  LEA R9, R0, R9, 0x6 ;  /* 0x0000000900097211 */ /* 0x000fca00078e30ff */
[----:B0-----:R-:W-:-:S04]  /*0d90*/  IMAD.WIDE R10, R9, 0x4, R10 ;  /* 0x00000004090a7825 */ /* 0x001fc800078e020a */
[----:B--2---:R-:W-:-:S04]  /*0da0*/  IMAD R8, R14, R17, R8 ;  /* 0x000000110e087224 */ /* 0x004fc800078e0208 */
[----:B---3--:R-:W-:-:S04]  /*0db0*/  IMAD R8, R16, R19, R8 ;  /* 0x0000001310087224 */ /* 0x008fc800078e0208 */
[----:B------:R-:W-:-:S04]  /*0dc0*/  IMAD R2, R2, R3, R8 ;  /* 0x0000000302027224 */ /* 0x000fc800078e0208 */
[----:B----4-:R-:W-:-:S04]  /*0dd0*/  IMAD R2, R21, R24, R2 ;  /* 0x0000001815027224 */ /* 0x010fc800078e0202 */
[----:B------:R-:W-:-:S04]  /*0de0*/  IMAD R2, R18, R29, R2 ;  /* 0x0000001d12027224 */ /* 0x000fc800078e0202 */
[----:B------:R-:W-:-:S05]  /*0df0*/  IMAD R27, R26, R27, R2 ;  /* 0x0000001b1a1b7224 */ /* 0x000fca00078e0202 */
[----:B------:R-:W-:Y:S01]  /*0e00*/  STG.E desc[UR6][R10.64], R27 ;  /* 0x0000001b0a007986 */ /* 0x000fe2000c101906 */
[----:B------:R-:W-:Y:S05]  /*0e10*/  EXIT ;  /* 0x000000000000794d */ /* 0x000fea0003800000 */
.L_x_0:
[----:B------:R-:W-:-:S00]  /*0e20*/  BRA `(.L_x_0) ;  /* 0xfffffffc00fc7947 */ /* 0x000fc0000383ffff */
[----:B------:R-:W-:-:S00]  /*0e30*/  NOP ;  /* 0x0000000000007918 */ /* 0x000fc00000000000 */
        /* <DEDUP_REMOVED lines=12> */
.L_x_1:


//--------------------- .nv.shared.reserved.0     --------------------------
	.section	.nv.shared.reserved.0,"aw",@nobits
	.weak		__nv_reservedSMEM_offset_0_alias
	.size		__nv_reservedSMEM_offset_0_alias, 0, 64
	.other		__nv_reservedSMEM_offset_0_alias,@"STO_CUDA_RESERVED_SHARED STV_DEFAULT"
__nv_reservedSMEM_offset_0_alias:
	.zero		0
	.zero		64


//--------------------- .nv.constant0._Z12matrixMulGPUPiS_S_ --------------------------
	.section	.nv.constant0._Z12matrixMulGPUPiS_S_,"a",@progbits
	.sectionflags	@""
	.align	4
.nv.constant0._Z12matrixMulGPUPiS_S_:
	.zero		920


//--------------------- SYMBOLS --------------------------

	.type		.nv.reservedSmem.offset0,@object
	.size		.nv.reservedSmem.offset0,0x4
